	.headerflags	@"EF_CUDA_TEXMODE_UNIFIED EF_CUDA_64BIT_ADDRESS EF_CUDA_ACCELERATORS EF_CUDA_SM90 EF_CUDA_VIRTUAL_SM(EF_CUDA_SM90)"
	.elftype	@"ET_EXEC"


//--------------------- .nv.info                  --------------------------
	.section	.nv.info,"",@"SHT_CUDA_INFO"
	.align	4


	//----- nvinfo : EIATTR_REGCOUNT
	.align		4
        /*0000*/ 	.byte	0x04, 0x2f
        /*0002*/ 	.short	(.L_1 - .L_0)
	.align		4
.L_0:
        /*0004*/ 	.word	index@(triton_poi_fused_cat_relu_2)
        /*0008*/ 	.word	0x0000001e


	//----- nvinfo : EIATTR_MIN_STACK_SIZE
	.align		4
.L_1:
        /*000c*/ 	.byte	0x04, 0x12
        /*000e*/ 	.short	(.L_3 - .L_2)
	.align		4
.L_2:
        /*0010*/ 	.word	index@(triton_poi_fused_cat_relu_2)
        /*0014*/ 	.word	0x00000000


	//----- nvinfo : EIATTR_FRAME_SIZE
	.align		4
.L_3:
        /*0018*/ 	.byte	0x04, 0x11
        /*001a*/ 	.short	(.L_5 - .L_4)
	.align		4
.L_4:
        /*001c*/ 	.word	index@(triton_poi_fused_cat_relu_2)
        /*0020*/ 	.word	0x00000000


	//----- nvinfo : EIATTR_MIN_STACK_SIZE
	.align		4
.L_5:
        /*0024*/ 	.byte	0x04, 0x12
        /*0026*/ 	.short	(.L_7 - .L_6)
	.align		4
.L_6:
        /*0028*/ 	.word	index@(triton_poi_fused_cat_relu_2)
        /*002c*/ 	.word	0x00000000
.L_7:


//--------------------- .nv.info.triton_poi_fused_cat_relu_2 --------------------------
	.section	.nv.info.triton_poi_fused_cat_relu_2,"",@"SHT_CUDA_INFO"
	.sectionflags	@""
	.align	4


	//----- nvinfo : EIATTR_CUDA_API_VERSION
	.align		4
        /*0000*/ 	.byte	0x04, 0x37
        /*0002*/ 	.short	(.L_9 - .L_8)
.L_8:
        /*0004*/ 	.word	0x0000007c


	//----- nvinfo : EIATTR_KPARAM_INFO
	.align		4
.L_9:
        /*0008*/ 	.byte	0x04, 0x17
        /*000a*/ 	.short	(.L_11 - .L_10)
.L_10:
        /*000c*/ 	.word	0x00000000
        /*0010*/ 	.short	0x0003
        /*0012*/ 	.short	0x0018
        /*0014*/ 	.byte	0x00, 0xf0, 0x11, 0x00


	//----- nvinfo : EIATTR_KPARAM_INFO
	.align		4
.L_11:
        /*0018*/ 	.byte	0x04, 0x17
        /*001a*/ 	.short	(.L_13 - .L_12)
.L_12:
        /*001c*/ 	.word	0x00000000
        /*0020*/ 	.short	0x0002
        /*0022*/ 	.short	0x0010
        /*0024*/ 	.byte	0x00, 0xf4, 0x21, 0x00


	//----- nvinfo : EIATTR_KPARAM_INFO
	.align		4
.L_13:
        /*0028*/ 	.byte	0x04, 0x17
        /*002a*/ 	.short	(.L_15 - .L_14)
.L_14:
        /*002c*/ 	.word	0x00000000
        /*0030*/ 	.short	0x0001
        /*0032*/ 	.short	0x0008
        /*0034*/ 	.byte	0x00, 0xf4, 0x21, 0x00


	//----- nvinfo : EIATTR_KPARAM_INFO
	.align		4
.L_15:
        /*0038*/ 	.byte	0x04, 0x17
        /*003a*/ 	.short	(.L_17 - .L_16)
.L_16:
        /*003c*/ 	.word	0x00000000
        /*0040*/ 	.short	0x0000
        /*0042*/ 	.short	0x0000
        /*0044*/ 	.byte	0x00, 0xf4, 0x21, 0x00


	//----- nvinfo : EIATTR_SPARSE_MMA_MASK
	.align		4
.L_17:
        /*0048*/ 	.byte	0x03, 0x50
        /*004a*/ 	.short	0x0000


	//----- nvinfo : EIATTR_MAXREG_COUNT
	.align		4
        /*004c*/ 	.byte	0x03, 0x1b
        /*004e*/ 	.short	0x00ff


	//----- nvinfo : EIATTR_EXIT_INSTR_OFFSETS
	.align		4
        /*0050*/ 	.byte	0x04, 0x1c
        /*0052*/ 	.short	(.L_19 - .L_18)


	//   ....[0]....
.L_18:
        /*0054*/ 	.word	0x00000700


	//----- nvinfo : EIATTR_REQNTID
	.align		4
.L_19:
        /*0058*/ 	.byte	0x04, 0x10
        /*005a*/ 	.short	(.L_21 - .L_20)
.L_20:
        /*005c*/ 	.word	0x00000080
        /*0060*/ 	.word	0x00000001
        /*0064*/ 	.word	0x00000001


	//----- nvinfo : EIATTR_CBANK_PARAM_SIZE
	.align		4
.L_21:
        /*0068*/ 	.byte	0x03, 0x19
        /*006a*/ 	.short	0x001c


	//----- nvinfo : EIATTR_PARAM_CBANK
	.align		4
        /*006c*/ 	.byte	0x04, 0x0a
        /*006e*/ 	.short	(.L_23 - .L_22)
	.align		4
.L_22:
        /*0070*/ 	.word	index@(.nv.constant0.triton_poi_fused_cat_relu_2)
        /*0074*/ 	.short	0x0210
        /*0076*/ 	.short	0x001c


	//----- nvinfo : EIATTR_SW_WAR
	.align		4
.L_23:
        /*0078*/ 	.byte	0x04, 0x36
        /*007a*/ 	.short	(.L_25 - .L_24)
.L_24:
        /*007c*/ 	.word	0x00000008
.L_25:


//--------------------- .nv.callgraph             --------------------------
	.section	.nv.callgraph,"",@"SHT_CUDA_CALLGRAPH"
	.align	4
	.sectionentsize	8
	.align		4
        /*0000*/ 	.word	0x00000000
	.align		4
        /*0004*/ 	.word	0xffffffff
	.align		4
        /*0008*/ 	.word	0x00000000
	.align		4
        /*000c*/ 	.word	0xfffffffe
	.align		4
        /*0010*/ 	.word	0x00000000
	.align		4
        /*0014*/ 	.word	0xfffffffd
	.align		4
        /*0018*/ 	.word	0x00000000
	.align		4
        /*001c*/ 	.word	0xfffffffc


//--------------------- .text.triton_poi_fused_cat_relu_2 --------------------------
	.section	.text.triton_poi_fused_cat_relu_2,"ax",@progbits
	.align	128
        .global         triton_poi_fused_cat_relu_2
        .type           triton_poi_fused_cat_relu_2,@function
        .size           triton_poi_fused_cat_relu_2,(.L_x_1 - triton_poi_fused_cat_relu_2)
        .other          triton_poi_fused_cat_relu_2,@"STO_CUDA_ENTRY STV_DEFAULT"
triton_poi_fused_cat_relu_2:
.text.triton_poi_fused_cat_relu_2:
[----:B------:R-:W-:Y:S01]  /*0000*/  LDC R1, c[0x0][0x28] ;  /* 0x00000a00ff017b82 */ /* 0x000fe20000000800 */
[----:B------:R-:W1:Y:S07]  /*0010*/  S2R R0, SR_TID.X ;  /* 0x0000000000007919 */ /* 0x000e6e0000002100 */
[----:B------:R-:W2:Y:S01]  /*0020*/  LDC.64 R12, c[0x0][0x210] ;  /* 0x00008400ff0c7b82 */ /* 0x000ea20000000a00 */
[----:B------:R-:W-:Y:S01]  /*0030*/  ULDC.64 UR6, c[0x0][0x218] ;  /* 0x0000860000067ab9 */ /* 0x000fe20000000a00 */
[----:B------:R-:W-:Y:S01]  /*0040*/  ULDC.64 UR4, c[0x0][0x208] ;  /* 0x0000820000047ab9 */ /* 0x000fe20000000a00 */
[----:B------:R-:W3:Y:S01]  /*0050*/  S2R R3, SR_CTAID.X ;  /* 0x0000000000037919 */ /* 0x000ee20000002500 */
[----:B-1----:R-:W-:Y:S01]  /*0060*/  IMAD.SHL.U32 R0, R0, 0x4, RZ ;  /* 0x0000000400007824 */ /* 0x002fe200078e00ff */
[----:B---3--:R-:W-:-:S04]  /*0070*/  SHF.R.S32.HI R2, RZ, 0x15, R3 ;  /* 0x00000015ff027819 */ /* 0x008fc80000011403 */
[----:B------:R-:W-:-:S05]  /*0080*/  LOP3.LUT R0, R0, 0x1fc, RZ, 0xc0, !PT ;  /* 0x000001fc00007812 */ /* 0x000fca00078ec0ff */
[----:B------:R-:W-:Y:S01]  /*0090*/  IMAD R0, R3, 0x400, R0 ;  /* 0x0000040003007824 */ /* 0x000fe200078e0200 */
[----:B------:R-:W-:-:S03]  /*00a0*/  SGXT R3, R2, 0x1 ;  /* 0x000000010203781a */ /* 0x000fc60000000200 */
[----:B------:R-:W-:Y:S01]  /*00b0*/  VIADD R2, R0, 0x200 ;  /* 0x0000020000027836 */ /* 0x000fe20000000000 */
[C---:B------:R-:W-:Y:S02]  /*00c0*/  LEA.HI R5, R3.reuse, R0, RZ, 0xc ;  /* 0x0000000003057211 */ /* 0x040fe400078f60ff */
[----:B------:R-:W-:Y:S02]  /*00d0*/  SHF.R.S32.HI R9, RZ, 0x1f, R0 ;  /* 0x0000001fff097819 */ /* 0x000fe40000011400 */
[----:B------:R-:W-:Y:S02]  /*00e0*/  SHF.R.S32.HI R6, RZ, 0xc, R5 ;  /* 0x0000000cff067819 */ /* 0x000fe40000011405 */
[----:B------:R-:W-:Y:S02]  /*00f0*/  LEA.HI R4, R3, R2, RZ, 0xc ;  /* 0x0000000203047211 */ /* 0x000fe400078f60ff */
[----:B------:R-:W-:Y:S02]  /*0100*/  LEA.HI R7, R6, R6, RZ, 0x7 ;  /* 0x0000000606077211 */ /* 0x000fe400078f38ff */
[----:B------:R-:W-:-:S02]  /*0110*/  SHF.R.S32.HI R11, RZ, 0x1f, R2 ;  /* 0x0000001fff0b7819 */ /* 0x000fc40000011402 */
[----:B------:R-:W-:Y:S02]  /*0120*/  LOP3.LUT R7, R7, 0xffffff80, RZ, 0xc0, !PT ;  /* 0xffffff8007077812 */ /* 0x000fe400078ec0ff */
[----:B------:R-:W-:Y:S02]  /*0130*/  SHF.R.S32.HI R3, RZ, 0xc, R4 ;  /* 0x0000000cff037819 */ /* 0x000fe40000011404 */
[----:B------:R-:W-:Y:S01]  /*0140*/  LEA.HI R9, R9, R0, RZ, 0x13 ;  /* 0x0000000009097211 */ /* 0x000fe200078f98ff */
[----:B------:R-:W-:Y:S01]  /*0150*/  IMAD.IADD R7, R6, 0x1, -R7 ;  /* 0x0000000106077824 */ /* 0x000fe200078e0a07 */
[----:B------:R-:W-:Y:S02]  /*0160*/  LEA.HI R11, R11, R2, RZ, 0x13 ;  /* 0x000000020b0b7211 */ /* 0x000fe400078f98ff */
[----:B------:R-:W-:Y:S02]  /*0170*/  LEA.HI R8, R3, R3, RZ, 0x7 ;  /* 0x0000000303087211 */ /* 0x000fe400078f38ff */
[----:B------:R-:W-:-:S02]  /*0180*/  SHF.R.S32.HI R6, RZ, 0x13, R9 ;  /* 0x00000013ff067819 */ /* 0x000fc40000011409 */
[----:B------:R-:W-:Y:S02]  /*0190*/  LOP3.LUT R15, R9, 0xfff80000, RZ, 0xc0, !PT ;  /* 0xfff80000090f7812 */ /* 0x000fe400078ec0ff */
[----:B------:R-:W-:Y:S01]  /*01a0*/  LOP3.LUT R9, R4, 0xfffff000, RZ, 0xc0, !PT ;  /* 0xfffff00004097812 */ /* 0x000fe200078ec0ff */
[----:B------:R-:W-:Y:S01]  /*01b0*/  IMAD.SHL.U32 R6, R6, 0x40000, RZ ;  /* 0x0004000006067824 */ /* 0x000fe200078e00ff */
[----:B------:R-:W-:Y:S02]  /*01c0*/  SHF.R.S32.HI R4, RZ, 0x13, R11 ;  /* 0x00000013ff047819 */ /* 0x000fe4000001140b */
[----:B------:R-:W-:Y:S01]  /*01d0*/  LOP3.LUT R5, R5, 0xfffff000, RZ, 0xc0, !PT ;  /* 0xfffff00005057812 */ /* 0x000fe200078ec0ff */
[----:B------:R-:W-:Y:S01]  /*01e0*/  IMAD.IADD R9, R2, 0x1, -R9 ;  /* 0x0000000102097824 */ /* 0x000fe200078e0a09 */
[----:B------:R-:W-:Y:S01]  /*01f0*/  LOP3.LUT R8, R8, 0xffffff80, RZ, 0xc0, !PT ;  /* 0xffffff8008087812 */ /* 0x000fe200078ec0ff */
[----:B------:R-:W-:Y:S01]  /*0200*/  IMAD.SHL.U32 R4, R4, 0x40000, RZ ;  /* 0x0004000004047824 */ /* 0x000fe200078e00ff */
[C---:B------:R-:W-:Y:S01]  /*0210*/  ISETP.GE.AND P0, PT, R7.reuse, 0x40, PT ;  /* 0x000000400700780c */ /* 0x040fe20003f06270 */
[----:B------:R-:W-:Y:S01]  /*0220*/  IMAD.IADD R5, R0, 0x1, -R5 ;  /* 0x0000000100057824 */ /* 0x000fe200078e0a05 */
[C---:B------:R-:W-:Y:S01]  /*0230*/  ISETP.GT.AND P1, PT, R7.reuse, 0x3f, PT ;  /* 0x0000003f0700780c */ /* 0x040fe20003f24270 */
[----:B------:R-:W-:Y:S01]  /*0240*/  IMAD.SHL.U32 R7, R7, 0x1000, RZ ;  /* 0x0000100007077824 */ /* 0x000fe200078e00ff */
[----:B------:R-:W-:Y:S01]  /*0250*/  LOP3.LUT R17, R11, 0xfff80000, RZ, 0xc0, !PT ;  /* 0xfff800000b117812 */ /* 0x000fe200078ec0ff */
[----:B------:R-:W-:Y:S01]  /*0260*/  IMAD.IADD R3, R3, 0x1, -R8 ;  /* 0x0000000103037824 */ /* 0x000fe200078e0a08 */
[----:B------:R-:W-:-:S02]  /*0270*/  IADD3 R15, R6, R0, -R15 ;  /* 0x00000000060f7210 */ /* 0x000fc40007ffe80f */
[----:B------:R-:W-:Y:S01]  /*0280*/  IADD3 R17, R4, R2, -R17 ;  /* 0x0000000204117210 */ /* 0x000fe20007ffe811 */
[----:B------:R-:W-:Y:S01]  /*0290*/  IMAD.SHL.U32 R2, R3, 0x1000, RZ ;  /* 0x0000100003027824 */ /* 0x000fe200078e00ff */
[----:B------:R-:W-:Y:S01]  /*02a0*/  IADD3 R10, P2, P3, R7, R5, R6 ;  /* 0x00000005070a7210 */ /* 0x000fe20007b5e006 */
[----:B--2---:R-:W-:Y:S01]  /*02b0*/  IMAD.WIDE R22, R15, 0x4, R12 ;  /* 0x000000040f167825 */ /* 0x004fe200078e020c */
[----:B------:R-:W-:Y:S02]  /*02c0*/  SHF.R.S32.HI R8, RZ, 0x1f, R5 ;  /* 0x0000001fff087819 */ /* 0x000fe40000011405 */
[----:B------:R-:W-:Y:S02]  /*02d0*/  SHF.R.S32.HI R6, RZ, 0x1f, R6 ;  /* 0x0000001fff067819 */ /* 0x000fe40000011406 */
[----:B------:R-:W-:Y:S02]  /*02e0*/  SHF.R.S32.HI R7, RZ, 0x1f, R7 ;  /* 0x0000001fff077819 */ /* 0x000fe40000011407 */
[----:B------:R-:W-:-:S02]  /*02f0*/  IADD3 R14, P5, P6, R2, R9, R4 ;  /* 0x00000009020e7210 */ /* 0x000fc40007ebe004 */
[----:B------:R-:W-:Y:S02]  /*0300*/  IADD3.X R7, R7, R8, R6, P2, P3 ;  /* 0x0000000807077210 */ /* 0x000fe400017e6406 */
[----:B------:R-:W-:Y:S02]  /*0310*/  SHF.R.S32.HI R6, RZ, 0x1f, R9 ;  /* 0x0000001fff067819 */ /* 0x000fe40000011409 */
[----:B------:R-:W-:Y:S02]  /*0320*/  CS2R R8, SRZ ;  /* 0x0000000000087805 */ /* 0x000fe4000001ff00 */
[----:B------:R-:W-:Y:S02]  /*0330*/  SHF.R.S32.HI R5, RZ, 0x1f, R4 ;  /* 0x0000001fff057819 */ /* 0x000fe40000011404 */
[----:B------:R-:W-:Y:S02]  /*0340*/  SHF.R.S32.HI R2, RZ, 0x1f, R2 ;  /* 0x0000001fff027819 */ /* 0x000fe40000011402 */
[----:B------:R-:W-:-:S02]  /*0350*/  LEA R20, P4, R10, UR6, 0x2 ;  /* 0x000000060a147c11 */ /* 0x000fc4000f8810ff */
[C---:B------:R-:W-:Y:S02]  /*0360*/  ISETP.GE.AND P3, PT, R3.reuse, 0x40, PT ;  /* 0x000000400300780c */ /* 0x040fe40003f66270 */
[----:B------:R-:W-:Y:S02]  /*0370*/  ISETP.GT.AND P2, PT, R3, 0x3f, PT ;  /* 0x0000003f0300780c */ /* 0x000fe40003f44270 */
[----:B------:R-:W-:Y:S02]  /*0380*/  IADD3.X R3, R2, R6, R5, P5, P6 ;  /* 0x0000000602037210 */ /* 0x000fe40002fec405 */
[----:B------:R-:W-:Y:S02]  /*0390*/  CS2R R4, SRZ ;  /* 0x0000000000047805 */ /* 0x000fe4000001ff00 */
[----:B------:R-:W-:Y:S02]  /*03a0*/  LEA.HI.X R21, R10, UR7, R7, 0x2, P4 ;  /* 0x000000070a157c11 */ /* 0x000fe4000a0f1407 */
[----:B------:R-:W-:-:S02]  /*03b0*/  CS2R R6, SRZ ;  /* 0x0000000000067805 */ /* 0x000fc4000001ff00 */
[----:B------:R-:W-:Y:S02]  /*03c0*/  CS2R R10, SRZ ;  /* 0x00000000000a7805 */ /* 0x000fe4000001ff00 */
[C---:B------:R-:W-:Y:S01]  /*03d0*/  LEA R2, P4, R14.reuse, UR6, 0x2 ;  /* 0x000000060e027c11 */ /* 0x040fe2000f8810ff */
[----:B------:R-:W-:Y:S01]  /*03e0*/  IMAD.WIDE R24, R17, 0x4, R12 ;  /* 0x0000000411187825 */ /* 0x000fe200078e020c */
[----:B------:R1:W2:Y:S02]  /*03f0*/  @P1 LDG.E.128 R4, desc[UR4][R20.64+-0x100000] ;  /* 0xf000000414041981 */ /* 0x0002a4000c1e1d00 */
[----:B------:R-:W-:Y:S02]  /*0400*/  LEA.HI.X R3, R14, UR7, R3, 0x2, P4 ;  /* 0x000000070e037c11 */ /* 0x000fe4000a0f1403 */
[----:B------:R-:W-:Y:S01]  /*0410*/  CS2R R12, SRZ ;  /* 0x00000000000c7805 */ /* 0x000fe2000001ff00 */
[----:B------:R3:W4:Y:S01]  /*0420*/  @!P0 LDG.E.128 R8, desc[UR4][R22.64] ;  /* 0x0000000416088981 */ /* 0x000722000c1e1d00 */
[----:B------:R-:W-:-:S02]  /*0430*/  CS2R R14, SRZ ;  /* 0x00000000000e7805 */ /* 0x000fc4000001ff00 */
[----:B------:R-:W-:Y:S02]  /*0440*/  CS2R R16, SRZ ;  /* 0x0000000000107805 */ /* 0x000fe4000001ff00 */
[----:B------:R-:W-:Y:S01]  /*0450*/  CS2R R18, SRZ ;  /* 0x0000000000127805 */ /* 0x000fe2000001ff00 */
[----:B-1----:R-:W1:Y:S01]  /*0460*/  LDC.64 R20, c[0x0][0x220] ;  /* 0x00008800ff147b82 */ /* 0x002e620000000a00 */
[----:B------:R-:W5:Y:S04]  /*0470*/  @!P3 LDG.E.128 R12, desc[UR4][R24.64] ;  /* 0x00000004180cb981 */ /* 0x000f68000c1e1d00 */
[----:B------:R-:W5:Y:S01]  /*0480*/  @P2 LDG.E.128 R16, desc[UR4][R2.64+-0x100000] ;  /* 0xf000000402102981 */ /* 0x000f62000c1e1d00 */
[----:B-1----:R-:W-:Y:S01]  /*0490*/  IMAD.WIDE R20, R0, 0x4, R20 ;  /* 0x0000000400147825 */ /* 0x002fe200078e0214 */
[----:B--2---:R-:W-:-:S02]  /*04a0*/  SEL R26, R7, RZ, P1 ;  /* 0x000000ff071a7207 */ /* 0x004fc40000800000 */
[----:B---3--:R-:W-:Y:S02]  /*04b0*/  SEL R23, R4, RZ, P1 ;  /* 0x000000ff04177207 */ /* 0x008fe40000800000 */
[----:B----4-:R-:W-:Y:S02]  /*04c0*/  SEL R7, R11, RZ, !P0 ;  /* 0x000000ff0b077207 */ /* 0x010fe40004000000 */
[----:B------:R-:W-:Y:S02]  /*04d0*/  SEL R22, R5, RZ, P1 ;  /* 0x000000ff05167207 */ /* 0x000fe40000800000 */
[----:B------:R-:W-:Y:S02]  /*04e0*/  SEL R27, R6, RZ, P1 ;  /* 0x000000ff061b7207 */ /* 0x000fe40000800000 */
[----:B------:R-:W-:Y:S02]  /*04f0*/  SEL R7, R7, R26, !P0 ;  /* 0x0000001a07077207 */ /* 0x000fe40004000000 */
[----:B------:R-:W-:-:S02]  /*0500*/  SEL R6, R10, RZ, !P0 ;  /* 0x000000ff0a067207 */ /* 0x000fc40004000000 */
[----:B------:R-:W-:Y:S02]  /*0510*/  SEL R5, R9, RZ, !P0 ;  /* 0x000000ff09057207 */ /* 0x000fe40004000000 */
[----:B------:R-:W-:Y:S02]  /*0520*/  SEL R4, R8, RZ, !P0 ;  /* 0x000000ff08047207 */ /* 0x000fe40004000000 */
[----:B-----5:R-:W-:Y:S02]  /*0530*/  SEL R15, R15, RZ, !P3 ;  /* 0x000000ff0f0f7207 */ /* 0x020fe40005800000 */
[----:B------:R-:W-:Y:S02]  /*0540*/  SEL R14, R14, RZ, !P3 ;  /* 0x000000ff0e0e7207 */ /* 0x000fe40005800000 */
[----:B------:R-:W-:Y:S02]  /*0550*/  SEL R13, R13, RZ, !P3 ;  /* 0x000000ff0d0d7207 */ /* 0x000fe40005800000 */
[----:B------:R-:W-:-:S02]  /*0560*/  SEL R12, R12, RZ, !P3 ;  /* 0x000000ff0c0c7207 */ /* 0x000fc40005800000 */
[----:B------:R-:W-:Y:S02]  /*0570*/  FSETP.GEU.AND P6, PT, R7, RZ, PT ;  /* 0x000000ff0700720b */ /* 0x000fe40003fce000 */
[----:B------:R-:W-:Y:S02]  /*0580*/  SEL R6, R6, R27, !P0 ;  /* 0x0000001b06067207 */ /* 0x000fe40004000000 */
[----:B------:R-:W-:Y:S02]  /*0590*/  SEL R5, R5, R22, !P0 ;  /* 0x0000001605057207 */ /* 0x000fe40004000000 */
[----:B------:R-:W-:Y:S02]  /*05a0*/  SEL R4, R4, R23, !P0 ;  /* 0x0000001704047207 */ /* 0x000fe40004000000 */
[----:B------:R-:W-:Y:S02]  /*05b0*/  @P3 SEL R15, R19, RZ, P2 ;  /* 0x000000ff130f3207 */ /* 0x000fe40001000000 */
[----:B------:R-:W-:-:S02]  /*05c0*/  @P3 SEL R14, R18, RZ, P2 ;  /* 0x000000ff120e3207 */ /* 0x000fc40001000000 */
[----:B------:R-:W-:Y:S02]  /*05d0*/  @P3 SEL R13, R17, RZ, P2 ;  /* 0x000000ff110d3207 */ /* 0x000fe40001000000 */
[----:B------:R-:W-:Y:S02]  /*05e0*/  @P3 SEL R12, R16, RZ, P2 ;  /* 0x000000ff100c3207 */ /* 0x000fe40001000000 */
[----:B------:R-:W-:Y:S02]  /*05f0*/  SEL R7, R7, RZ, P6 ;  /* 0x000000ff07077207 */ /* 0x000fe40003000000 */
[----:B------:R-:W-:Y:S02]  /*0600*/  FSETP.GEU.AND P0, PT, R6, RZ, PT ;  /* 0x000000ff0600720b */ /* 0x000fe40003f0e000 */
[----:B------:R-:W-:Y:S02]  /*0610*/  FSETP.GEU.AND P1, PT, R5, RZ, PT ;  /* 0x000000ff0500720b */ /* 0x000fe40003f2e000 */
[----:B------:R-:W-:-:S02]  /*0620*/  FSETP.GEU.AND P2, PT, R4, RZ, PT ;  /* 0x000000ff0400720b */ /* 0x000fc40003f4e000 */
[----:B------:R-:W-:Y:S02]  /*0630*/  FSETP.GEU.AND P3, PT, R15, RZ, PT ;  /* 0x000000ff0f00720b */ /* 0x000fe40003f6e000 */
[----:B------:R-:W-:Y:S02]  /*0640*/  FSETP.GEU.AND P4, PT, R14, RZ, PT ;  /* 0x000000ff0e00720b */ /* 0x000fe40003f8e000 */
[----:B------:R-:W-:Y:S02]  /*0650*/  FSETP.GEU.AND P5, PT, R13, RZ, PT ;  /* 0x000000ff0d00720b */ /* 0x000fe40003fae000 */
[----:B------:R-:W-:Y:S02]  /*0660*/  FSETP.GEU.AND P6, PT, R12, RZ, PT ;  /* 0x000000ff0c00720b */ /* 0x000fe40003fce000 */
[----:B------:R-:W-:Y:S02]  /*0670*/  SEL R6, R6, RZ, P0 ;  /* 0x000000ff06067207 */ /* 0x000fe40000000000 */
[----:B------:R-:W-:-:S02]  /*0680*/  SEL R5, R5, RZ, P1 ;  /* 0x000000ff05057207 */ /* 0x000fc40000800000 */
[----:B------:R-:W-:Y:S02]  /*0690*/  SEL R4, R4, RZ, P2 ;  /* 0x000000ff04047207 */ /* 0x000fe40001000000 */
[----:B------:R-:W-:Y:S02]  /*06a0*/  SEL R15, R15, RZ, P3 ;  /* 0x000000ff0f0f7207 */ /* 0x000fe40001800000 */
[----:B------:R-:W-:Y:S01]  /*06b0*/  SEL R14, R14, RZ, P4 ;  /* 0x000000ff0e0e7207 */ /* 0x000fe20002000000 */
[----:B------:R-:W-:Y:S01]  /*06c0*/  STG.E.128 desc[UR4][R20.64], R4 ;  /* 0x0000000414007986 */ /* 0x000fe2000c101d04 */
[----:B------:R-:W-:Y:S02]  /*06d0*/  SEL R13, R13, RZ, P5 ;  /* 0x000000ff0d0d7207 */ /* 0x000fe40002800000 */
[----:B------:R-:W-:-:S05]  /*06e0*/  SEL R12, R12, RZ, P6 ;  /* 0x000000ff0c0c7207 */ /* 0x000fca0003000000 */
[----:B------:R-:W-:Y:S01]  /*06f0*/  STG.E.128 desc[UR4][R20.64+0x800], R12 ;  /* 0x0008000c14007986 */ /* 0x000fe2000c101d04 */
[----:B------:R-:W-:Y:S05]  /*0700*/  EXIT ;  /* 0x000000000000794d */ /* 0x000fea0003800000 */
.L_x_0:
[----:B------:R-:W-:-:S00]  /*0710*/  BRA `(.L_x_0) ;  /* 0xfffffffc00fc7947 */ /* 0x000fc0000383ffff */
[----:B------:R-:W-:-:S00]  /*0720*/  NOP ;  /* 0x0000000000007918 */ /* 0x000fc00000000000 */
        /* <DEDUP_REMOVED lines=13> */
.L_x_1:


//--------------------- .nv.constant0.triton_poi_fused_cat_relu_2 --------------------------
	.section	.nv.constant0.triton_poi_fused_cat_relu_2,"a",@progbits
	.sectionflags	@""
	.align	4
.nv.constant0.triton_poi_fused_cat_relu_2:
	.zero		556
